//
// Generated by NVIDIA NVVM Compiler
//
// Compiler Build ID: CL-36424714
// Cuda compilation tools, release 13.0, V13.0.88
// Based on NVVM 20.0.0
//

.version 9.0
.target sm_100
.address_size 64

	// .globl	_Z15scalar_divisionPKfPffi

.visible .entry _Z15scalar_divisionPKfPffi(
	.param .u64 .ptr .align 1 _Z15scalar_divisionPKfPffi_param_0,
	.param .u64 .ptr .align 1 _Z15scalar_divisionPKfPffi_param_1,
	.param .f32 _Z15scalar_divisionPKfPffi_param_2,
	.param .u32 _Z15scalar_divisionPKfPffi_param_3
)
{
	.reg .pred 	%p<2>;
	.reg .b32 	%r<6>;
	.reg .b32 	%f<4>;
	.reg .b64 	%rd<8>;

	ld.param.u64 	%rd1, [_Z15scalar_divisionPKfPffi_param_0];
	ld.param.u64 	%rd2, [_Z15scalar_divisionPKfPffi_param_1];
	ld.param.f32 	%f1, [_Z15scalar_divisionPKfPffi_param_2];
	ld.param.u32 	%r2, [_Z15scalar_divisionPKfPffi_param_3];
	mov.u32 	%r3, %ctaid.x;
	mov.u32 	%r4, %ntid.x;
	mov.u32 	%r5, %tid.x;
	mad.lo.s32 	%r1, %r3, %r4, %r5;
	setp.ge.s32 	%p1, %r1, %r2;
	@%p1 bra 	$L__BB0_2;
	cvta.to.global.u64 	%rd3, %rd1;
	cvta.to.global.u64 	%rd4, %rd2;
	mul.wide.s32 	%rd5, %r1, 4;
	add.s64 	%rd6, %rd3, %rd5;
	ld.global.nc.f32 	%f2, [%rd6];
	div.rn.f32 	%f3, %f2, %f1;
	add.s64 	%rd7, %rd4, %rd5;
	st.global.f32 	[%rd7], %f3;
$L__BB0_2:
	ret;

}


// ===== COMPILED SASS (sm_100) =====

	.target	sm_100

	.elftype	@"ET_EXEC"


//--------------------- .note.nv.tkinfo           --------------------------
	.section	.note.nv.tkinfo,"",@"SHT_NOTE"
	.sectionflags	@"SHF_NOTE_NV_TKINFO"
	.tkinfo
        /*0018*/ 	.word	0x00000002
        /*0030*/ 	.string	""
        /*0030*/ 	.string	"ptxas"
        /*0030*/ 	.string	"Cuda compilation tools, release 13.0, V13.0.88"
        /*0030*/ 	.string	"Build cuda_13.0.r13.0/compiler.36424714_0"
        /*0030*/ 	.string	"-arch sm_100 -m 64 "



//--------------------- .note.nv.cuinfo           --------------------------
	.section	.note.nv.cuinfo,"",@"SHT_NOTE"
	.sectionflags	@"SHF_NOTE_NV_CUINFO"
        /*0018*/ 	.short	0x0002
        /*001a*/ 	.short	0x0064
        /*001c*/ 	.short	0x0082
	.zero		2


//--------------------- .nv.info                  --------------------------
	.section	.nv.info,"",@"SHT_CUDA_INFO"
	.align	4


	//----- nvinfo : EIATTR_REGCOUNT
	.align		4
        /*0000*/ 	.byte	0x04, 0x2f
        /*0002*/ 	.short	(.L_1 - .L_0)
	.align		4
.L_0:
        /*0004*/ 	.word	index@(_Z15scalar_divisionPKfPffi)
        /*0008*/ 	.word	0x00000010


	//----- nvinfo : EIATTR_FRAME_SIZE
	.align		4
.L_1:
        /*000c*/ 	.byte	0x04, 0x11
        /*000e*/ 	.short	(.L_3 - .L_2)
	.align		4
.L_2:
        /*0010*/ 	.word	index@($__internal_0_$__cuda_sm3x_div_rn_noftz_f32_slowpath)
        /*0014*/ 	.word	0x00000000


	//----- nvinfo : EIATTR_FRAME_SIZE
	.align		4
.L_3:
        /*0018*/ 	.byte	0x04, 0x11
        /*001a*/ 	.short	(.L_5 - .L_4)
	.align		4
.L_4:
        /*001c*/ 	.word	index@(_Z15scalar_divisionPKfPffi)
        /*0020*/ 	.word	0x00000000


	//----- nvinfo : EIATTR_MIN_STACK_SIZE
	.align		4
.L_5:
        /*0024*/ 	.byte	0x04, 0x12
        /*0026*/ 	.short	(.L_7 - .L_6)
	.align		4
.L_6:
        /*0028*/ 	.word	index@(_Z15scalar_divisionPKfPffi)
        /*002c*/ 	.word	0x00000000
.L_7:


//--------------------- .nv.compat                --------------------------
	.section	.nv.compat,"",@"SHT_CUDA_COMPAT_INFO"
	.align	4
        /*0000*/ 	.byte	0x02, 0x09, 0x00, 0x00, 0x02, 0x02, 0x01, 0x00, 0x02, 0x05, 0x05, 0x00, 0x03, 0x07, 0x01, 0x01
        /*0010*/ 	.byte	0x02, 0x03, 0x00, 0x00, 0x02, 0x06, 0x01, 0x00, 0x04, 0x0b, 0x08, 0x00, 0x01, 0x00, 0x00, 0x00
        /*0020*/ 	.byte	0x00, 0x00, 0x00, 0x00


//--------------------- .nv.info._Z15scalar_divisionPKfPffi --------------------------
	.section	.nv.info._Z15scalar_divisionPKfPffi,"",@"SHT_CUDA_INFO"
	.sectionflags	@""
	.align	4


	//----- nvinfo : EIATTR_CUDA_API_VERSION
	.align		4
        /*0000*/ 	.byte	0x04, 0x37
        /*0002*/ 	.short	(.L_9 - .L_8)
.L_8:
        /*0004*/ 	.word	0x00000082


	//----- nvinfo : EIATTR_KPARAM_INFO
	.align		4
.L_9:
        /*0008*/ 	.byte	0x04, 0x17
        /*000a*/ 	.short	(.L_11 - .L_10)
.L_10:
        /*000c*/ 	.word	0x00000000
        /*0010*/ 	.short	0x0003
        /*0012*/ 	.short	0x0014
        /*0014*/ 	.byte	0x00, 0xf0, 0x11, 0x00


	//----- nvinfo : EIATTR_KPARAM_INFO
	.align		4
.L_11:
        /*0018*/ 	.byte	0x04, 0x17
        /*001a*/ 	.short	(.L_13 - .L_12)
.L_12:
        /*001c*/ 	.word	0x00000000
        /*0020*/ 	.short	0x0002
        /*0022*/ 	.short	0x0010
        /*0024*/ 	.byte	0x00, 0xf0, 0x11, 0x00


	//----- nvinfo : EIATTR_KPARAM_INFO
	.align		4
.L_13:
        /*0028*/ 	.byte	0x04, 0x17
        /*002a*/ 	.short	(.L_15 - .L_14)
.L_14:
        /*002c*/ 	.word	0x00000000
        /*0030*/ 	.short	0x0001
        /*0032*/ 	.short	0x0008
        /*0034*/ 	.byte	0x00, 0xf5, 0x21, 0x00


	//----- nvinfo : EIATTR_KPARAM_INFO
	.align		4
.L_15:
        /*0038*/ 	.byte	0x04, 0x17
        /*003a*/ 	.short	(.L_17 - .L_16)
.L_16:
        /*003c*/ 	.word	0x00000000
        /*0040*/ 	.short	0x0000
        /*0042*/ 	.short	0x0000
        /*0044*/ 	.byte	0x00, 0xf5, 0x21, 0x00


	//----- nvinfo : EIATTR_SPARSE_MMA_MASK
	.align		4
.L_17:
        /*0048*/ 	.byte	0x03, 0x50
        /*004a*/ 	.short	0x0000


	//----- nvinfo : EIATTR_MAXREG_COUNT
	.align		4
        /*004c*/ 	.byte	0x03, 0x1b
        /*004e*/ 	.short	0x00ff


	//----- nvinfo : EIATTR_MERCURY_ISA_VERSION
	.align		4
        /*0050*/ 	.byte	0x03, 0x5f
        /*0052*/ 	.short	0x0101


	//----- nvinfo : EIATTR_VRC_CTA_INIT_COUNT
	.align		4
        /*0054*/ 	.byte	0x02, 0x4a
	.zero		1
	.zero		1


	//----- nvinfo : EIATTR_EXIT_INSTR_OFFSETS
	.align		4
        /*0058*/ 	.byte	0x04, 0x1c
        /*005a*/ 	.short	(.L_19 - .L_18)


	//   ....[0]....
.L_18:
        /*005c*/ 	.word	0x00000070


	//   ....[1]....
        /*0060*/ 	.word	0x000001d0


	//----- nvinfo : EIATTR_CRS_STACK_SIZE
	.align		4
.L_19:
        /*0064*/ 	.byte	0x04, 0x1e
        /*0066*/ 	.short	(.L_21 - .L_20)
.L_20:
        /*0068*/ 	.word	0x00000000


	//----- nvinfo : EIATTR_CBANK_PARAM_SIZE
	.align		4
.L_21:
        /*006c*/ 	.byte	0x03, 0x19
        /*006e*/ 	.short	0x0018


	//----- nvinfo : EIATTR_PARAM_CBANK
	.align		4
        /*0070*/ 	.byte	0x04, 0x0a
        /*0072*/ 	.short	(.L_23 - .L_22)
	.align		4
.L_22:
        /*0074*/ 	.word	index@(.nv.constant0._Z15scalar_divisionPKfPffi)
        /*0078*/ 	.short	0x0380
        /*007a*/ 	.short	0x0018


	//----- nvinfo : EIATTR_SW_WAR
	.align		4
.L_23:
        /*007c*/ 	.byte	0x04, 0x36
        /*007e*/ 	.short	(.L_25 - .L_24)
.L_24:
        /*0080*/ 	.word	0x00000008
.L_25:


//--------------------- .nv.callgraph             --------------------------
	.section	.nv.callgraph,"",@"SHT_CUDA_CALLGRAPH"
	.align	4
	.sectionentsize	8
	.align		4
        /*0000*/ 	.word	0x00000000
	.align		4
        /*0004*/ 	.word	0xffffffff
	.align		4
        /*0008*/ 	.word	0x00000000
	.align		4
        /*000c*/ 	.word	0xfffffffe
	.align		4
        /*0010*/ 	.word	0x00000000
	.align		4
        /*0014*/ 	.word	0xfffffffd
	.align		4
        /*0018*/ 	.word	0x00000000
	.align		4
        /*001c*/ 	.word	0xfffffffc


//--------------------- .text._Z15scalar_divisionPKfPffi --------------------------
	.section	.text._Z15scalar_divisionPKfPffi,"ax",@progbits
	.align	128
        .global         _Z15scalar_divisionPKfPffi
        .type           _Z15scalar_divisionPKfPffi,@function
        .size           _Z15scalar_divisionPKfPffi,(.L_x_14 - _Z15scalar_divisionPKfPffi)
        .other          _Z15scalar_divisionPKfPffi,@"STO_CUDA_ENTRY STV_DEFAULT"
_Z15scalar_divisionPKfPffi:
.text._Z15scalar_divisionPKfPffi:
[----:B------:R-:W-:Y:S01]  /*0000*/  LDC R1, c[0x0][0x37c] ;  /* 0x0000df00ff017b82 */ /* 0x000fe20000000800 */
[----:B------:R-:W0:Y:S07]  /*0010*/  S2R R3, SR_TID.X ;  /* 0x0000000000037919 */ /* 0x000e2e0000002100 */
[----:B------:R-:W0:Y:S01]  /*0020*/  S2UR UR4, SR_CTAID.X ;  /* 0x00000000000479c3 */ /* 0x000e220000002500 */
[----:B------:R-:W1:Y:S07]  /*0030*/  LDCU UR5, c[0x0][0x394] ;  /* 0x00007280ff0577ac */ /* 0x000e6e0008000800 */
[----:B------:R-:W0:Y:S02]  /*0040*/  LDC R2, c[0x0][0x360] ;  /* 0x0000d800ff027b82 */ /* 0x000e240000000800 */
[----:B0-----:R-:W-:-:S05]  /*0050*/  IMAD R2, R2, UR4, R3 ;  /* 0x0000000402027c24 */ /* 0x001fca000f8e0203 */
[----:B-1----:R-:W-:-:S13]  /*0060*/  ISETP.GE.AND P0, PT, R2, UR5, PT ;  /* 0x0000000502007c0c */ /* 0x002fda000bf06270 */
[----:B------:R-:W-:Y:S05]  /*0070*/  @P0 EXIT ;  /* 0x000000000000094d */ /* 0x000fea0003800000 */
[----:B------:R-:W0:Y:S01]  /*0080*/  LDC.64 R4, c[0x0][0x380] ;  /* 0x0000e000ff047b82 */ /* 0x000e220000000a00 */
[----:B------:R-:W1:Y:S07]  /*0090*/  LDCU.64 UR4, c[0x0][0x358] ;  /* 0x00006b00ff0477ac */ /* 0x000e6e0008000a00 */
[----:B------:R-:W2:Y:S01]  /*00a0*/  LDC R9, c[0x0][0x390] ;  /* 0x0000e400ff097b82 */ /* 0x000ea20000000800 */
[----:B0-----:R-:W-:-:S05]  /*00b0*/  IMAD.WIDE R4, R2, 0x4, R4 ;  /* 0x0000000402047825 */ /* 0x001fca00078e0204 */
[----:B-1----:R-:W3:Y:S01]  /*00c0*/  LDG.E.CONSTANT R0, desc[UR4][R4.64] ;  /* 0x0000000404007981 */ /* 0x002ee2000c1e9900 */
[----:B------:R-:W-:Y:S01]  /*00d0*/  BSSY.RECONVERGENT B0, `(.L_x_0) ;  /* 0x000000c000007945 */ /* 0x000fe20003800200 */
[----:B--2---:R-:W0:Y:S02]  /*00e0*/  MUFU.RCP R3, R9 ;  /* 0x0000000900037308 */ /* 0x004e240000001000 */
[----:B0-----:R-:W-:-:S04]  /*00f0*/  FFMA R6, R3, -R9, 1 ;  /* 0x3f80000003067423 */ /* 0x001fc80000000809 */
[----:B------:R-:W-:Y:S02]  /*0100*/  FFMA R3, R3, R6, R3 ;  /* 0x0000000603037223 */ /* 0x000fe40000000003 */
[----:B---3--:R-:W0:Y:S02]  /*0110*/  FCHK P0, R0, R9 ;  /* 0x0000000900007302 */ /* 0x008e240000000000 */
[----:B------:R-:W-:-:S04]  /*0120*/  FFMA R6, R0, R3, RZ ;  /* 0x0000000300067223 */ /* 0x000fc800000000ff */
[----:B------:R-:W-:-:S04]  /*0130*/  FFMA R7, R6, -R9, R0 ;  /* 0x8000000906077223 */ /* 0x000fc80000000000 */
[----:B------:R-:W-:Y:S01]  /*0140*/  FFMA R7, R3, R7, R6 ;  /* 0x0000000703077223 */ /* 0x000fe20000000006 */
[----:B0-----:R-:W-:Y:S06]  /*0150*/  @!P0 BRA `(.L_x_1) ;  /* 0x00000000000c8947 */ /* 0x001fec0003800000 */
[----:B------:R-:W-:-:S07]  /*0160*/  MOV R4, 0x180 ;  /* 0x0000018000047802 */ /* 0x000fce0000000f00 */
[----:B------:R-:W-:Y:S05]  /*0170*/  CALL.REL.NOINC `($__internal_0_$__cuda_sm3x_div_rn_noftz_f32_slowpath) ;  /* 0x0000000000187944 */ /* 0x000fea0003c00000 */
[----:B------:R-:W-:-:S07]  /*0180*/  IMAD.MOV.U32 R7, RZ, RZ, R0 ;  /* 0x000000ffff077224 */ /* 0x000fce00078e0000 */
.L_x_1:
[----:B------:R-:W-:Y:S05]  /*0190*/  BSYNC.RECONVERGENT B0 ;  /* 0x0000000000007941 */ /* 0x000fea0003800200 */
.L_x_0:
[----:B------:R-:W0:Y:S02]  /*01a0*/  LDC.64 R4, c[0x0][0x388] ;  /* 0x0000e200ff047b82 */ /* 0x000e240000000a00 */
[----:B0-----:R-:W-:-:S05]  /*01b0*/  IMAD.WIDE R2, R2, 0x4, R4 ;  /* 0x0000000402027825 */ /* 0x001fca00078e0204 */
[----:B------:R-:W-:Y:S01]  /*01c0*/  STG.E desc[UR4][R2.64], R7 ;  /* 0x0000000702007986 */ /* 0x000fe2000c101904 */
[----:B------:R-:W-:Y:S05]  /*01d0*/  EXIT ;  /* 0x000000000000794d */ /* 0x000fea0003800000 */
        .weak           $__internal_0_$__cuda_sm3x_div_rn_noftz_f32_slowpath
        .type           $__internal_0_$__cuda_sm3x_div_rn_noftz_f32_slowpath,@function
        .size           $__internal_0_$__cuda_sm3x_div_rn_noftz_f32_slowpath,(.L_x_14 - $__internal_0_$__cuda_sm3x_div_rn_noftz_f32_slowpath)
$__internal_0_$__cuda_sm3x_div_rn_noftz_f32_slowpath:
[----:B------:R-:W0:Y:S01]  /*01e0*/  LDC R3, c[0x0][0x390] ;  /* 0x0000e400ff037b82 */ /* 0x000e220000000800 */
[--C-:B------:R-:W-:Y:S01]  /*01f0*/  SHF.R.U32.HI R5, RZ, 0x17, R0.reuse ;  /* 0x00000017ff057819 */ /* 0x100fe20000011600 */
[----:B------:R-:W1:Y:S01]  /*0200*/  LDCU UR6, c[0x0][0x390] ;  /* 0x00007200ff0677ac */ /* 0x000e620008000800 */
[----:B------:R-:W-:Y:S01]  /*0210*/  BSSY.RECONVERGENT B1, `(.L_x_2) ;  /* 0x0000064000017945 */ /* 0x000fe20003800200 */
[----:B------:R-:W-:Y:S01]  /*0220*/  IMAD.MOV.U32 R7, RZ, RZ, R0 ;  /* 0x000000ffff077224 */ /* 0x000fe200078e0000 */
[----:B------:R-:W-:-:S05]  /*0230*/  LOP3.LUT R5, R5, 0xff, RZ, 0xc0, !PT ;  /* 0x000000ff05057812 */ /* 0x000fca00078ec0ff */
[----:B------:R-:W-:Y:S02]  /*0240*/  VIADD R10, R5, 0xffffffff ;  /* 0xffffffff050a7836 */ /* 0x000fe40000000000 */
[----:B-1----:R-:W-:Y:S01]  /*0250*/  IMAD.U32 R8, RZ, RZ, UR6 ;  /* 0x00000006ff087e24 */ /* 0x002fe2000f8e00ff */
[----:B0-----:R-:W-:-:S04]  /*0260*/  SHF.R.U32.HI R6, RZ, 0x17, R3 ;  /* 0x00000017ff067819 */ /* 0x001fc80000011603 */
[----:B------:R-:W-:-:S05]  /*0270*/  LOP3.LUT R6, R6, 0xff, RZ, 0xc0, !PT ;  /* 0x000000ff06067812 */ /* 0x000fca00078ec0ff */
[----:B------:R-:W-:-:S05]  /*0280*/  VIADD R11, R6, 0xffffffff ;  /* 0xffffffff060b7836 */ /* 0x000fca0000000000 */
[----:B------:R-:W-:-:S04]  /*0290*/  ISETP.GT.U32.AND P0, PT, R11, 0xfd, PT ;  /* 0x000000fd0b00780c */ /* 0x000fc80003f04070 */
[----:B------:R-:W-:-:S13]  /*02a0*/  ISETP.GT.U32.OR P0, PT, R10, 0xfd, P0 ;  /* 0x000000fd0a00780c */ /* 0x000fda0000704470 */
[----:B------:R-:W-:Y:S01]  /*02b0*/  @!P0 IMAD.MOV.U32 R9, RZ, RZ, RZ ;  /* 0x000000ffff098224 */ /* 0x000fe200078e00ff */
[----:B------:R-:W-:Y:S06]  /*02c0*/  @!P0 BRA `(.L_x_3) ;  /* 0x00000000005c8947 */ /* 0x000fec0003800000 */
[----:B------:R-:W-:Y:S02]  /*02d0*/  FSETP.GTU.FTZ.AND P1, PT, |R3|, +INF , PT ;  /* 0x7f8000000300780b */ /* 0x000fe40003f3c200 */
[----:B------:R-:W-:-:S04]  /*02e0*/  FSETP.GTU.FTZ.AND P0, PT, |R0|, +INF , PT ;  /* 0x7f8000000000780b */ /* 0x000fc80003f1c200 */
[----:B------:R-:W-:-:S13]  /*02f0*/  PLOP3.LUT P0, PT, P0, P1, PT, 0xf8, 0x8f ;  /* 0x00000000008f781c */ /* 0x000fda0000703f70 */
[----:B------:R-:W-:Y:S05]  /*0300*/  @P0 BRA `(.L_x_4) ;  /* 0x00000004004c0947 */ /* 0x000fea0003800000 */
[----:B------:R-:W-:-:S13]  /*0310*/  LOP3.LUT P0, RZ, R8, 0x7fffffff, R7, 0xc8, !PT ;  /* 0x7fffffff08ff7812 */ /* 0x000fda000780c807 */
[----:B------:R-:W-:Y:S05]  /*0320*/  @!P0 BRA `(.L_x_5) ;  /* 0x00000004003c8947 */ /* 0x000fea0003800000 */
[C---:B------:R-:W-:Y:S02]  /*0330*/  FSETP.NEU.FTZ.AND P2, PT, |R0|.reuse, +INF , PT ;  /* 0x7f8000000000780b */ /* 0x040fe40003f5d200 */
[----:B------:R-:W-:Y:S02]  /*0340*/  FSETP.NEU.FTZ.AND P1, PT, |R3|, +INF , PT ;  /* 0x7f8000000300780b */ /* 0x000fe40003f3d200 */
[----:B------:R-:W-:-:S11]  /*0350*/  FSETP.NEU.FTZ.AND P0, PT, |R0|, +INF , PT ;  /* 0x7f8000000000780b */ /* 0x000fd60003f1d200 */
[----:B------:R-:W-:Y:S05]  /*0360*/  @!P1 BRA !P2, `(.L_x_5) ;  /* 0x00000004002c9947 */ /* 0x000fea0005000000 */
[----:B------:R-:W-:-:S04]  /*0370*/  LOP3.LUT P2, RZ, R7, 0x7fffffff, RZ, 0xc0, !PT ;  /* 0x7fffffff07ff7812 */ /* 0x000fc8000784c0ff */
[----:B------:R-:W-:-:S13]  /*0380*/  PLOP3.LUT P1, PT, P1, P2, PT, 0x2f, 0xf2 ;  /* 0x0000000000f2781c */ /* 0x000fda0000f24577 */
[----:B------:R-:W-:Y:S05]  /*0390*/  @P1 BRA `(.L_x_6) ;  /* 0x0000000400181947 */ /* 0x000fea0003800000 */
[----:B------:R-:W-:-:S04]  /*03a0*/  LOP3.LUT P1, RZ, R8, 0x7fffffff, RZ, 0xc0, !PT ;  /* 0x7fffffff08ff7812 */ /* 0x000fc8000782c0ff */
[----:B------:R-:W-:-:S13]  /*03b0*/  PLOP3.LUT P0, PT, P0, P1, PT, 0x2f, 0xf2 ;  /* 0x0000000000f2781c */ /* 0x000fda0000702577 */
[----:B------:R-:W-:Y:S05]  /*03c0*/  @P0 BRA `(.L_x_7) ;  /* 0x0000000400000947 */ /* 0x000fea0003800000 */
[----:B------:R-:W-:Y:S02]  /*03d0*/  ISETP.GE.AND P0, PT, R10, RZ, PT ;  /* 0x000000ff0a00720c */ /* 0x000fe40003f06270 */
[----:B------:R-:W-:-:S11]  /*03e0*/  ISETP.GE.AND P1, PT, R11, RZ, PT ;  /* 0x000000ff0b00720c */ /* 0x000fd60003f26270 */
[----:B------:R-:W-:Y:S02]  /*03f0*/  @P0 IMAD.MOV.U32 R9, RZ, RZ, RZ ;  /* 0x000000ffff090224 */ /* 0x000fe400078e00ff */
[----:B------:R-:W-:Y:S01]  /*0400*/  @!P0 FFMA R7, R0, 1.84467440737095516160e+19, RZ ;  /* 0x5f80000000078823 */ /* 0x000fe200000000ff */
[----:B------:R-:W-:Y:S02]  /*0410*/  @!P0 IMAD.MOV.U32 R9, RZ, RZ, -0x40 ;  /* 0xffffffc0ff098424 */ /* 0x000fe400078e00ff */
[----:B------:R-:W-:Y:S02]  /*0420*/  @!P1 FFMA R8, R3, 1.84467440737095516160e+19, RZ ;  /* 0x5f80000003089823 */ /* 0x000fe400000000ff */
[----:B------:R-:W-:-:S07]  /*0430*/  @!P1 VIADD R9, R9, 0x40 ;  /* 0x0000004009099836 */ /* 0x000fce0000000000 */
.L_x_3:
[----:B------:R-:W-:Y:S01]  /*0440*/  LEA R3, R6, 0xc0800000, 0x17 ;  /* 0xc080000006037811 */ /* 0x000fe200078eb8ff */
[----:B------:R-:W-:Y:S01]  /*0450*/  VIADD R5, R5, 0xffffff81 ;  /* 0xffffff8105057836 */ /* 0x000fe20000000000 */
[----:B------:R-:W-:Y:S03]  /*0460*/  BSSY.RECONVERGENT B2, `(.L_x_8) ;  /* 0x0000035000027945 */ /* 0x000fe60003800200 */
[----:B------:R-:W-:Y:S01]  /*0470*/  IMAD.IADD R3, R8, 0x1, -R3 ;  /* 0x0000000108037824 */ /* 0x000fe200078e0a03 */
[C---:B------:R-:W-:Y:S01]  /*0480*/  IADD3 R6, PT, PT, R5.reuse, 0x7f, -R6 ;  /* 0x0000007f05067810 */ /* 0x040fe20007ffe806 */
[----:B------:R-:W-:Y:S02]  /*0490*/  IMAD R0, R5, -0x800000, R7 ;  /* 0xff80000005007824 */ /* 0x000fe400078e0207 */
[----:B------:R-:W0:Y:S01]  /*04a0*/  MUFU.RCP R8, R3 ;  /* 0x0000000300087308 */ /* 0x000e220000001000 */
[----:B------:R-:W-:Y:S01]  /*04b0*/  FADD.FTZ R11, -R3, -RZ ;  /* 0x800000ff030b7221 */ /* 0x000fe20000010100 */
[----:B------:R-:W-:-:S03]  /*04c0*/  IMAD.IADD R6, R6, 0x1, R9 ;  /* 0x0000000106067824 */ /* 0x000fc600078e0209 */
[----:B0-----:R-:W-:-:S04]  /*04d0*/  FFMA R13, R8, R11, 1 ;  /* 0x3f800000080d7423 */ /* 0x001fc8000000000b */
[----:B------:R-:W-:-:S04]  /*04e0*/  FFMA R10, R8, R13, R8 ;  /* 0x0000000d080a7223 */ /* 0x000fc80000000008 */
[----:B------:R-:W-:-:S04]  /*04f0*/  FFMA R7, R0, R10, RZ ;  /* 0x0000000a00077223 */ /* 0x000fc800000000ff */
[----:B------:R-:W-:-:S04]  /*0500*/  FFMA R8, R11, R7, R0 ;  /* 0x000000070b087223 */ /* 0x000fc80000000000 */
[----:B------:R-:W-:-:S04]  /*0510*/  FFMA R7, R10, R8, R7 ;  /* 0x000000080a077223 */ /* 0x000fc80000000007 */
[----:B------:R-:W-:-:S04]  /*0520*/  FFMA R8, R11, R7, R0 ;  /* 0x000000070b087223 */ /* 0x000fc80000000000 */
[----:B------:R-:W-:-:S05]  /*0530*/  FFMA R0, R10, R8, R7 ;  /* 0x000000080a007223 */ /* 0x000fca0000000007 */
[----:B------:R-:W-:-:S04]  /*0540*/  SHF.R.U32.HI R3, RZ, 0x17, R0 ;  /* 0x00000017ff037819 */ /* 0x000fc80000011600 */
[----:B------:R-:W-:-:S05]  /*0550*/  LOP3.LUT R3, R3, 0xff, RZ, 0xc0, !PT ;  /* 0x000000ff03037812 */ /* 0x000fca00078ec0ff */
[----:B------:R-:W-:-:S04]  /*0560*/  IMAD.IADD R9, R3, 0x1, R6 ;  /* 0x0000000103097824 */ /* 0x000fc800078e0206 */
[----:B------:R-:W-:-:S05]  /*0570*/  VIADD R3, R9, 0xffffffff ;  /* 0xffffffff09037836 */ /* 0x000fca0000000000 */
[----:B------:R-:W-:-:S13]  /*0580*/  ISETP.GE.U32.AND P0, PT, R3, 0xfe, PT ;  /* 0x000000fe0300780c */ /* 0x000fda0003f06070 */
[----:B------:R-:W-:Y:S05]  /*0590*/  @!P0 BRA `(.L_x_9) ;  /* 0x0000000000808947 */ /* 0x000fea0003800000 */
[----:B------:R-:W-:-:S13]  /*05a0*/  ISETP.GT.AND P0, PT, R9, 0xfe, PT ;  /* 0x000000fe0900780c */ /* 0x000fda0003f04270 */
[----:B------:R-:W-:Y:S05]  /*05b0*/  @P0 BRA `(.L_x_10) ;  /* 0x00000000006c0947 */ /* 0x000fea0003800000 */
[----:B------:R-:W-:-:S13]  /*05c0*/  ISETP.GE.AND P0, PT, R9, 0x1, PT ;  /* 0x000000010900780c */ /* 0x000fda0003f06270 */
[----:B------:R-:W-:Y:S05]  /*05d0*/  @P0 BRA `(.L_x_11) ;  /* 0x0000000000740947 */ /* 0x000fea0003800000 */
[----:B------:R-:W-:Y:S02]  /*05e0*/  ISETP.GE.AND P0, PT, R9, -0x18, PT ;  /* 0xffffffe80900780c */ /* 0x000fe40003f06270 */
[----:B------:R-:W-:-:S11]  /*05f0*/  LOP3.LUT R0, R0, 0x80000000, RZ, 0xc0, !PT ;  /* 0x8000000000007812 */ /* 0x000fd600078ec0ff */
[----:B------:R-:W-:Y:S05]  /*0600*/  @!P0 BRA `(.L_x_11) ;  /* 0x0000000000688947 */ /* 0x000fea0003800000 */
[CCC-:B------:R-:W-:Y:S01]  /*0610*/  FFMA.RZ R3, R10.reuse, R8.reuse, R7.reuse ;  /* 0x000000080a037223 */ /* 0x1c0fe2000000c007 */
[CCC-:B------:R-:W-:Y:S01]  /*0620*/  FFMA.RM R6, R10.reuse, R8.reuse, R7.reuse ;  /* 0x000000080a067223 */ /* 0x1c0fe20000004007 */
[C---:B------:R-:W-:Y:S02]  /*0630*/  ISETP.NE.AND P2, PT, R9.reuse, RZ, PT ;  /* 0x000000ff0900720c */ /* 0x040fe40003f45270 */
[----:B------:R-:W-:Y:S02]  /*0640*/  ISETP.NE.AND P1, PT, R9, RZ, PT ;  /* 0x000000ff0900720c */ /* 0x000fe40003f25270 */
[----:B------:R-:W-:Y:S01]  /*0650*/  LOP3.LUT R5, R3, 0x7fffff, RZ, 0xc0, !PT ;  /* 0x007fffff03057812 */ /* 0x000fe200078ec0ff */
[----:B------:R-:W-:Y:S01]  /*0660*/  FFMA.RP R3, R10, R8, R7 ;  /* 0x000000080a037223 */ /* 0x000fe20000008007 */
[----:B------:R-:W-:Y:S02]  /*0670*/  VIADD R8, R9, 0x20 ;  /* 0x0000002009087836 */ /* 0x000fe40000000000 */
[----:B------:R-:W-:Y:S01]  /*0680*/  LOP3.LUT R5, R5, 0x800000, RZ, 0xfc, !PT ;  /* 0x0080000005057812 */ /* 0x000fe200078efcff */
[----:B------:R-:W-:Y:S01]  /*0690*/  IMAD.MOV R7, RZ, RZ, -R9 ;  /* 0x000000ffff077224 */ /* 0x000fe200078e0a09 */
[----:B------:R-:W-:-:S02]  /*06a0*/  FSETP.NEU.FTZ.AND P0, PT, R3, R6, PT ;  /* 0x000000060300720b */ /* 0x000fc40003f1d000 */
[----:B------:R-:W-:Y:S02]  /*06b0*/  SHF.L.U32 R8, R5, R8, RZ ;  /* 0x0000000805087219 */ /* 0x000fe400000006ff */
[----:B------:R-:W-:Y:S02]  /*06c0*/  SEL R6, R7, RZ, P2 ;  /* 0x000000ff07067207 */ /* 0x000fe40001000000 */
[----:B------:R-:W-:Y:S02]  /*06d0*/  ISETP.NE.AND P1, PT, R8, RZ, P1 ;  /* 0x000000ff0800720c */ /* 0x000fe40000f25270 */
[----:B------:R-:W-:Y:S02]  /*06e0*/  SHF.R.U32.HI R6, RZ, R6, R5 ;  /* 0x00000006ff067219 */ /* 0x000fe40000011605 */
[----:B------:R-:W-:Y:S02]  /*06f0*/  PLOP3.LUT P0, PT, P0, P1, PT, 0xf8, 0x8f ;  /* 0x00000000008f781c */ /* 0x000fe40000703f70 */
[----:B------:R-:W-:-:S02]  /*0700*/  SHF.R.U32.HI R8, RZ, 0x1, R6 ;  /* 0x00000001ff087819 */ /* 0x000fc40000011606 */
[----:B------:R-:W-:-:S04]  /*0710*/  SEL R3, RZ, 0x1, !P0 ;  /* 0x00000001ff037807 */ /* 0x000fc80004000000 */
[----:B------:R-:W-:-:S04]  /*0720*/  LOP3.LUT R3, R3, 0x1, R8, 0xf8, !PT ;  /* 0x0000000103037812 */ /* 0x000fc800078ef808 */
[----:B------:R-:W-:-:S05]  /*0730*/  LOP3.LUT R3, R3, R6, RZ, 0xc0, !PT ;  /* 0x0000000603037212 */ /* 0x000fca00078ec0ff */
[----:B------:R-:W-:-:S05]  /*0740*/  IMAD.IADD R3, R8, 0x1, R3 ;  /* 0x0000000108037824 */ /* 0x000fca00078e0203 */
[----:B------:R-:W-:Y:S01]  /*0750*/  LOP3.LUT R0, R3, R0, RZ, 0xfc, !PT ;  /* 0x0000000003007212 */ /* 0x000fe200078efcff */
[----:B------:R-:W-:Y:S06]  /*0760*/  BRA `(.L_x_11) ;  /* 0x0000000000107947 */ /* 0x000fec0003800000 */
.L_x_10:
[----:B------:R-:W-:-:S04]  /*0770*/  LOP3.LUT R0, R0, 0x80000000, RZ, 0xc0, !PT ;  /* 0x8000000000007812 */ /* 0x000fc800078ec0ff */
[----:B------:R-:W-:Y:S01]  /*0780*/  LOP3.LUT R0, R0, 0x7f800000, RZ, 0xfc, !PT ;  /* 0x7f80000000007812 */ /* 0x000fe200078efcff */
[----:B------:R-:W-:Y:S06]  /*0790*/  BRA `(.L_x_11) ;  /* 0x0000000000047947 */ /* 0x000fec0003800000 */
.L_x_9:
[----:B------:R-:W-:-:S07]  /*07a0*/  IMAD R0, R6, 0x800000, R0 ;  /* 0x0080000006007824 */ /* 0x000fce00078e0200 */
.L_x_11:
[----:B------:R-:W-:Y:S05]  /*07b0*/  BSYNC.RECONVERGENT B2 ;  /* 0x0000000000027941 */ /* 0x000fea0003800200 */
.L_x_8:
[----:B------:R-:W-:Y:S05]  /*07c0*/  BRA `(.L_x_12) ;  /* 0x0000000000207947 */ /* 0x000fea0003800000 */
.L_x_7:
[----:B------:R-:W-:-:S04]  /*07d0*/  LOP3.LUT R0, R8, 0x80000000, R7, 0x48, !PT ;  /* 0x8000000008007812 */ /* 0x000fc800078e4807 */
[----:B------:R-:W-:Y:S01]  /*07e0*/  LOP3.LUT R0, R0, 0x7f800000, RZ, 0xfc, !PT ;  /* 0x7f80000000007812 */ /* 0x000fe200078efcff */
[----:B------:R-:W-:Y:S06]  /*07f0*/  BRA `(.L_x_12) ;  /* 0x0000000000147947 */ /* 0x000fec0003800000 */
.L_x_6:
[----:B------:R-:W-:Y:S01]  /*0800*/  LOP3.LUT R0, R8, 0x80000000, R7, 0x48, !PT ;  /* 0x8000000008007812 */ /* 0x000fe200078e4807 */
[----:B------:R-:W-:Y:S06]  /*0810*/  BRA `(.L_x_12) ;  /* 0x00000000000c7947 */ /* 0x000fec0003800000 */
.L_x_5:
[----:B------:R-:W0:Y:S01]  /*0820*/  MUFU.RSQ R0, -QNAN ;  /* 0xffc0000000007908 */ /* 0x000e220000001400 */
[----:B------:R-:W-:Y:S05]  /*0830*/  BRA `(.L_x_12) ;  /* 0x0000000000047947 */ /* 0x000fea0003800000 */
.L_x_4:
[----:B------:R-:W-:-:S07]  /*0840*/  FADD.FTZ R0, R0, R3 ;  /* 0x0000000300007221 */ /* 0x000fce0000010000 */
.L_x_12:
[----:B------:R-:W-:Y:S05]  /*0850*/  BSYNC.RECONVERGENT B1 ;  /* 0x0000000000017941 */ /* 0x000fea0003800200 */
.L_x_2:
[----:B------:R-:W-:-:S04]  /*0860*/  IMAD.MOV.U32 R5, RZ, RZ, 0x0 ;  /* 0x00000000ff057424 */ /* 0x000fc800078e00ff */
[----:B0-----:R-:W-:Y:S05]  /*0870*/  RET.REL.NODEC R4 `(_Z15scalar_divisionPKfPffi) ;  /* 0xfffffff404e07950 */ /* 0x001fea0003c3ffff */
.L_x_13:
[----:B------:R-:W-:-:S00]  /*0880*/  BRA `(.L_x_13) ;  /* 0xfffffffc00fc7947 */ /* 0x000fc0000383ffff */
[----:B------:R-:W-:-:S00]  /*0890*/  NOP ;  /* 0x0000000000007918 */ /* 0x000fc00000000000 */
        /* <DEDUP_REMOVED lines=14> */
.L_x_14:


//--------------------- .nv.shared.reserved.0     --------------------------
	.section	.nv.shared.reserved.0,"aw",@nobits
	.weak		__nv_reservedSMEM_offset_0_alias
	.size		__nv_reservedSMEM_offset_0_alias, 0, 64
	.other		__nv_reservedSMEM_offset_0_alias,@"STO_CUDA_RESERVED_SHARED STV_DEFAULT"
__nv_reservedSMEM_offset_0_alias:
	.zero		0
	.zero		64


//--------------------- .nv.constant0._Z15scalar_divisionPKfPffi --------------------------
	.section	.nv.constant0._Z15scalar_divisionPKfPffi,"a",@progbits
	.sectionflags	@""
	.align	4
.nv.constant0._Z15scalar_divisionPKfPffi:
	.zero		920


//--------------------- SYMBOLS --------------------------

	.type		.nv.reservedSmem.offset0,@object
	.size		.nv.reservedSmem.offset0,0x4
